//
// Generated by NVIDIA NVVM Compiler
//
// Compiler Build ID: CL-36424714
// Cuda compilation tools, release 13.0, V13.0.88
// Based on NVVM 20.0.0
//

.version 9.0
.target sm_100
.address_size 64

	// .globl	_Z8sum_colsPfS_iii
// _ZZ4iaddPfS_iiE7v_share has been demoted
.extern .shared .align 16 .b8 data[];

.visible .entry _Z8sum_colsPfS_iii(
	.param .u64 .ptr .align 1 _Z8sum_colsPfS_iii_param_0,
	.param .u64 .ptr .align 1 _Z8sum_colsPfS_iii_param_1,
	.param .u32 _Z8sum_colsPfS_iii_param_2,
	.param .u32 _Z8sum_colsPfS_iii_param_3,
	.param .u32 _Z8sum_colsPfS_iii_param_4
)
{
	.reg .pred 	%p<16>;
	.reg .b32 	%r<71>;
	.reg .b32 	%f<42>;
	.reg .b64 	%rd<19>;

	ld.param.u64 	%rd3, [_Z8sum_colsPfS_iii_param_0];
	ld.param.u64 	%rd4, [_Z8sum_colsPfS_iii_param_1];
	ld.param.u32 	%r37, [_Z8sum_colsPfS_iii_param_2];
	ld.param.u32 	%r39, [_Z8sum_colsPfS_iii_param_3];
	ld.param.u32 	%r38, [_Z8sum_colsPfS_iii_param_4];
	cvta.to.global.u64 	%rd1, %rd3;
	cvta.to.global.u64 	%rd2, %rd4;
	mov.u32 	%r1, %tid.y;
	mov.u32 	%r2, %tid.x;
	mov.u32 	%r70, %ntid.y;
	mov.u32 	%r4, %ntid.x;
	mov.u32 	%r40, %ctaid.x;
	mad.lo.s32 	%r5, %r4, %r40, %r2;
	mad.lo.s32 	%r67, %r38, %r1, %r5;
	mul.lo.s32 	%r7, %r38, %r70;
	mul.lo.s32 	%r8, %r38, %r39;
	setp.lt.s32 	%p1, %r8, 1;
	mov.f32 	%f33, 0f00000000;
	@%p1 bra 	$L__BB0_17;
	max.s32 	%r41, %r7, %r8;
	add.s32 	%r42, %r41, -1;
	div.u32 	%r43, %r42, %r7;
	add.s32 	%r9, %r43, 1;
	and.b32  	%r10, %r9, 3;
	setp.lt.u32 	%p2, %r43, 3;
	mov.f32 	%f33, 0f00000000;
	@%p2 bra 	$L__BB0_12;
	and.b32  	%r44, %r9, -4;
	shl.b32 	%r45, %r70, 1;
	add.s32 	%r46, %r1, %r45;
	mad.lo.s32 	%r65, %r38, %r46, %r5;
	shl.b32 	%r12, %r7, 2;
	mad.lo.s32 	%r47, %r70, 3, %r1;
	mad.lo.s32 	%r64, %r38, %r47, %r5;
	add.s32 	%r48, %r1, %r70;
	mad.lo.s32 	%r63, %r38, %r48, %r5;
	neg.s32 	%r62, %r44;
	mov.f32 	%f33, 0f00000000;
$L__BB0_3:
	setp.ge.s32 	%p3, %r67, %r8;
	@%p3 bra 	$L__BB0_5;
	mul.wide.s32 	%rd5, %r67, 4;
	add.s64 	%rd6, %rd1, %rd5;
	ld.global.f32 	%f20, [%rd6];
	add.f32 	%f33, %f33, %f20;
$L__BB0_5:
	setp.ge.s32 	%p4, %r63, %r8;
	@%p4 bra 	$L__BB0_7;
	mul.wide.s32 	%rd7, %r63, 4;
	add.s64 	%rd8, %rd1, %rd7;
	ld.global.f32 	%f21, [%rd8];
	add.f32 	%f33, %f33, %f21;
$L__BB0_7:
	add.s32 	%r21, %r67, %r7;
	setp.ge.s32 	%p5, %r65, %r8;
	@%p5 bra 	$L__BB0_9;
	mul.wide.s32 	%rd9, %r65, 4;
	add.s64 	%rd10, %rd1, %rd9;
	ld.global.f32 	%f22, [%rd10];
	add.f32 	%f33, %f33, %f22;
$L__BB0_9:
	add.s32 	%r22, %r21, %r7;
	setp.ge.s32 	%p6, %r64, %r8;
	@%p6 bra 	$L__BB0_11;
	mul.wide.s32 	%rd11, %r64, 4;
	add.s64 	%rd12, %rd1, %rd11;
	ld.global.f32 	%f23, [%rd12];
	add.f32 	%f33, %f33, %f23;
$L__BB0_11:
	add.s32 	%r49, %r22, %r7;
	add.s32 	%r67, %r49, %r7;
	add.s32 	%r65, %r65, %r12;
	add.s32 	%r64, %r64, %r12;
	add.s32 	%r63, %r63, %r12;
	add.s32 	%r62, %r62, 4;
	setp.ne.s32 	%p7, %r62, 0;
	@%p7 bra 	$L__BB0_3;
$L__BB0_12:
	setp.eq.s32 	%p8, %r10, 0;
	@%p8 bra 	$L__BB0_17;
	neg.s32 	%r68, %r10;
$L__BB0_14:
	.pragma "nounroll";
	setp.ge.s32 	%p9, %r67, %r8;
	@%p9 bra 	$L__BB0_16;
	mul.wide.s32 	%rd13, %r67, 4;
	add.s64 	%rd14, %rd1, %rd13;
	ld.global.f32 	%f24, [%rd14];
	add.f32 	%f33, %f33, %f24;
$L__BB0_16:
	add.s32 	%r67, %r67, %r7;
	add.s32 	%r68, %r68, 1;
	setp.ne.s32 	%p10, %r68, 0;
	@%p10 bra 	$L__BB0_14;
$L__BB0_17:
	mad.lo.s32 	%r50, %r1, %r4, %r2;
	shl.b32 	%r51, %r50, 2;
	mov.u32 	%r52, data;
	add.s32 	%r34, %r52, %r51;
	st.shared.f32 	[%r34], %f33;
	setp.lt.u32 	%p11, %r70, 2;
	@%p11 bra 	$L__BB0_21;
$L__BB0_18:
	shr.u32 	%r36, %r70, 1;
	bar.sync 	0;
	setp.ge.u32 	%p12, %r1, %r36;
	@%p12 bra 	$L__BB0_20;
	mul.lo.s32 	%r53, %r36, %r4;
	shl.b32 	%r54, %r53, 2;
	add.s32 	%r55, %r34, %r54;
	ld.shared.f32 	%f25, [%r55];
	ld.shared.f32 	%f26, [%r34];
	add.f32 	%f27, %f25, %f26;
	st.shared.f32 	[%r34], %f27;
$L__BB0_20:
	setp.gt.u32 	%p13, %r70, 3;
	mov.u32 	%r70, %r36;
	@%p13 bra 	$L__BB0_18;
$L__BB0_21:
	setp.ne.s32 	%p14, %r1, 0;
	@%p14 bra 	$L__BB0_25;
	setp.eq.s32 	%p15, %r37, 0;
	@%p15 bra 	$L__BB0_24;
	shl.b32 	%r56, %r2, 2;
	add.s32 	%r58, %r52, %r56;
	ld.shared.f32 	%f28, [%r58];
	mul.wide.s32 	%rd15, %r5, 4;
	add.s64 	%rd16, %rd2, %rd15;
	ld.global.f32 	%f29, [%rd16];
	add.f32 	%f30, %f28, %f29;
	st.global.f32 	[%rd16], %f30;
	bra.uni 	$L__BB0_25;
$L__BB0_24:
	shl.b32 	%r59, %r2, 2;
	add.s32 	%r61, %r52, %r59;
	ld.shared.f32 	%f31, [%r61];
	mul.wide.s32 	%rd17, %r5, 4;
	add.s64 	%rd18, %rd2, %rd17;
	st.global.f32 	[%rd18], %f31;
$L__BB0_25:
	ret;

}
	// .globl	_Z4iaddPfS_ii
.visible .entry _Z4iaddPfS_ii(
	.param .u64 .ptr .align 1 _Z4iaddPfS_ii_param_0,
	.param .u64 .ptr .align 1 _Z4iaddPfS_ii_param_1,
	.param .u32 _Z4iaddPfS_ii_param_2,
	.param .u32 _Z4iaddPfS_ii_param_3
)
{
	.reg .pred 	%p<5>;
	.reg .b32 	%r<15>;
	.reg .b32 	%f<5>;
	.reg .b64 	%rd<9>;
	// demoted variable
	.shared .align 4 .b8 _ZZ4iaddPfS_iiE7v_share[128];
	ld.param.u64 	%rd1, [_Z4iaddPfS_ii_param_0];
	ld.param.u64 	%rd2, [_Z4iaddPfS_ii_param_1];
	ld.param.u32 	%r7, [_Z4iaddPfS_ii_param_2];
	ld.param.u32 	%r6, [_Z4iaddPfS_ii_param_3];
	mov.u32 	%r8, %ntid.y;
	mov.u32 	%r9, %ctaid.y;
	mov.u32 	%r1, %tid.y;
	mad.lo.s32 	%r2, %r8, %r9, %r1;
	mov.u32 	%r10, %ntid.x;
	mov.u32 	%r11, %ctaid.x;
	mov.u32 	%r3, %tid.x;
	mad.lo.s32 	%r4, %r10, %r11, %r3;
	setp.ge.s32 	%p1, %r2, %r7;
	setp.ge.s32 	%p2, %r4, %r6;
	or.pred  	%p3, %p1, %p2;
	@%p3 bra 	$L__BB1_4;
	setp.ne.s32 	%p4, %r1, 0;
	shl.b32 	%r12, %r3, 2;
	mov.u32 	%r13, _ZZ4iaddPfS_iiE7v_share;
	add.s32 	%r5, %r13, %r12;
	@%p4 bra 	$L__BB1_3;
	cvta.to.global.u64 	%rd3, %rd2;
	mul.wide.s32 	%rd4, %r4, 4;
	add.s64 	%rd5, %rd3, %rd4;
	ld.global.f32 	%f1, [%rd5];
	st.shared.f32 	[%r5], %f1;
$L__BB1_3:
	bar.sync 	0;
	ld.shared.f32 	%f2, [%r5];
	mad.lo.s32 	%r14, %r6, %r2, %r4;
	cvta.to.global.u64 	%rd6, %rd1;
	mul.wide.s32 	%rd7, %r14, 4;
	add.s64 	%rd8, %rd6, %rd7;
	ld.global.f32 	%f3, [%rd8];
	add.f32 	%f4, %f2, %f3;
	st.global.f32 	[%rd8], %f4;
$L__BB1_4:
	ret;

}


// ===== COMPILED SASS (sm_100) =====

	.target	sm_100

	.elftype	@"ET_EXEC"


//--------------------- .note.nv.tkinfo           --------------------------
	.section	.note.nv.tkinfo,"",@"SHT_NOTE"
	.sectionflags	@"SHF_NOTE_NV_TKINFO"
	.tkinfo
        /*0018*/ 	.word	0x00000002
        /*0030*/ 	.string	""
        /*0030*/ 	.string	"ptxas"
        /*0030*/ 	.string	"Cuda compilation tools, release 13.0, V13.0.88"
        /*0030*/ 	.string	"Build cuda_13.0.r13.0/compiler.36424714_0"
        /*0030*/ 	.string	"-arch sm_100 -m 64 "



//--------------------- .note.nv.cuinfo           --------------------------
	.section	.note.nv.cuinfo,"",@"SHT_NOTE"
	.sectionflags	@"SHF_NOTE_NV_CUINFO"
        /*0018*/ 	.short	0x0002
        /*001a*/ 	.short	0x0064
        /*001c*/ 	.short	0x0082
	.zero		2


//--------------------- .nv.info                  --------------------------
	.section	.nv.info,"",@"SHT_CUDA_INFO"
	.align	4


	//----- nvinfo : EIATTR_REGCOUNT
	.align		4
        /*0000*/ 	.byte	0x04, 0x2f
        /*0002*/ 	.short	(.L_1 - .L_0)
	.align		4
.L_0:
        /*0004*/ 	.word	index@(_Z8sum_colsPfS_iii)
        /*0008*/ 	.word	0x00000020


	//----- nvinfo : EIATTR_FRAME_SIZE
	.align		4
.L_1:
        /*000c*/ 	.byte	0x04, 0x11
        /*000e*/ 	.short	(.L_3 - .L_2)
	.align		4
.L_2:
        /*0010*/ 	.word	index@(_Z8sum_colsPfS_iii)
        /*0014*/ 	.word	0x00000000


	//----- nvinfo : EIATTR_REGCOUNT
	.align		4
.L_3:
        /*0018*/ 	.byte	0x04, 0x2f
        /*001a*/ 	.short	(.L_5 - .L_4)
	.align		4
.L_4:
        /*001c*/ 	.word	index@(_Z4iaddPfS_ii)
        /*0020*/ 	.word	0x0000000a


	//----- nvinfo : EIATTR_FRAME_SIZE
	.align		4
.L_5:
        /*0024*/ 	.byte	0x04, 0x11
        /*0026*/ 	.short	(.L_7 - .L_6)
	.align		4
.L_6:
        /*0028*/ 	.word	index@(_Z4iaddPfS_ii)
        /*002c*/ 	.word	0x00000000


	//----- nvinfo : EIATTR_MIN_STACK_SIZE
	.align		4
.L_7:
        /*0030*/ 	.byte	0x04, 0x12
        /*0032*/ 	.short	(.L_9 - .L_8)
	.align		4
.L_8:
        /*0034*/ 	.word	index@(_Z4iaddPfS_ii)
        /*0038*/ 	.word	0x00000000


	//----- nvinfo : EIATTR_MIN_STACK_SIZE
	.align		4
.L_9:
        /*003c*/ 	.byte	0x04, 0x12
        /*003e*/ 	.short	(.L_11 - .L_10)
	.align		4
.L_10:
        /*0040*/ 	.word	index@(_Z8sum_colsPfS_iii)
        /*0044*/ 	.word	0x00000000
.L_11:


//--------------------- .nv.compat                --------------------------
	.section	.nv.compat,"",@"SHT_CUDA_COMPAT_INFO"
	.align	4
        /*0000*/ 	.byte	0x02, 0x09, 0x00, 0x00, 0x02, 0x02, 0x01, 0x00, 0x02, 0x05, 0x05, 0x00, 0x03, 0x07, 0x01, 0x01
        /*0010*/ 	.byte	0x02, 0x03, 0x00, 0x00, 0x02, 0x06, 0x01, 0x00, 0x04, 0x0b, 0x08, 0x00, 0x09, 0x00, 0x00, 0x00
        /*0020*/ 	.byte	0x00, 0x00, 0x00, 0x00


//--------------------- .nv.info._Z4iaddPfS_ii    --------------------------
	.section	.nv.info._Z4iaddPfS_ii,"",@"SHT_CUDA_INFO"
	.sectionflags	@""
	.align	4


	//----- nvinfo : EIATTR_CUDA_API_VERSION
	.align		4
        /*0000*/ 	.byte	0x04, 0x37
        /*0002*/ 	.short	(.L_13 - .L_12)
.L_12:
        /*0004*/ 	.word	0x00000082


	//----- nvinfo : EIATTR_KPARAM_INFO
	.align		4
.L_13:
        /*0008*/ 	.byte	0x04, 0x17
        /*000a*/ 	.short	(.L_15 - .L_14)
.L_14:
        /*000c*/ 	.word	0x00000000
        /*0010*/ 	.short	0x0003
        /*0012*/ 	.short	0x0014
        /*0014*/ 	.byte	0x00, 0xf0, 0x11, 0x00


	//----- nvinfo : EIATTR_KPARAM_INFO
	.align		4
.L_15:
        /*0018*/ 	.byte	0x04, 0x17
        /*001a*/ 	.short	(.L_17 - .L_16)
.L_16:
        /*001c*/ 	.word	0x00000000
        /*0020*/ 	.short	0x0002
        /*0022*/ 	.short	0x0010
        /*0024*/ 	.byte	0x00, 0xf0, 0x11, 0x00


	//----- nvinfo : EIATTR_KPARAM_INFO
	.align		4
.L_17:
        /*0028*/ 	.byte	0x04, 0x17
        /*002a*/ 	.short	(.L_19 - .L_18)
.L_18:
        /*002c*/ 	.word	0x00000000
        /*0030*/ 	.short	0x0001
        /*0032*/ 	.short	0x0008
        /*0034*/ 	.byte	0x00, 0xf5, 0x21, 0x00


	//----- nvinfo : EIATTR_KPARAM_INFO
	.align		4
.L_19:
        /*0038*/ 	.byte	0x04, 0x17
        /*003a*/ 	.short	(.L_21 - .L_20)
.L_20:
        /*003c*/ 	.word	0x00000000
        /*0040*/ 	.short	0x0000
        /*0042*/ 	.short	0x0000
        /*0044*/ 	.byte	0x00, 0xf5, 0x21, 0x00


	//----- nvinfo : EIATTR_SPARSE_MMA_MASK
	.align		4
.L_21:
        /*0048*/ 	.byte	0x03, 0x50
        /*004a*/ 	.short	0x0000


	//----- nvinfo : EIATTR_MAXREG_COUNT
	.align		4
        /*004c*/ 	.byte	0x03, 0x1b
        /*004e*/ 	.short	0x00ff


	//----- nvinfo : EIATTR_NUM_BARRIERS
	.align		4
        /*0050*/ 	.byte	0x02, 0x4c
        /*0052*/ 	.byte	0x01
	.zero		1


	//----- nvinfo : EIATTR_MERCURY_ISA_VERSION
	.align		4
        /*0054*/ 	.byte	0x03, 0x5f
        /*0056*/ 	.short	0x0101


	//----- nvinfo : EIATTR_VRC_CTA_INIT_COUNT
	.align		4
        /*0058*/ 	.byte	0x02, 0x4a
	.zero		1
	.zero		1


	//----- nvinfo : EIATTR_EXIT_INSTR_OFFSETS
	.align		4
        /*005c*/ 	.byte	0x04, 0x1c
        /*005e*/ 	.short	(.L_23 - .L_22)


	//   ....[0]....
.L_22:
        /*0060*/ 	.word	0x000000c0


	//   ....[1]....
        /*0064*/ 	.word	0x000001f0


	//----- nvinfo : EIATTR_CBANK_PARAM_SIZE
	.align		4
.L_23:
        /*0068*/ 	.byte	0x03, 0x19
        /*006a*/ 	.short	0x0018


	//----- nvinfo : EIATTR_PARAM_CBANK
	.align		4
        /*006c*/ 	.byte	0x04, 0x0a
        /*006e*/ 	.short	(.L_25 - .L_24)
	.align		4
.L_24:
        /*0070*/ 	.word	index@(.nv.constant0._Z4iaddPfS_ii)
        /*0074*/ 	.short	0x0380
        /*0076*/ 	.short	0x0018


	//----- nvinfo : EIATTR_SW_WAR
	.align		4
.L_25:
        /*0078*/ 	.byte	0x04, 0x36
        /*007a*/ 	.short	(.L_27 - .L_26)
.L_26:
        /*007c*/ 	.word	0x00000008
.L_27:


//--------------------- .nv.info._Z8sum_colsPfS_iii --------------------------
	.section	.nv.info._Z8sum_colsPfS_iii,"",@"SHT_CUDA_INFO"
	.sectionflags	@""
	.align	4


	//----- nvinfo : EIATTR_CUDA_API_VERSION
	.align		4
        /*0000*/ 	.byte	0x04, 0x37
        /*0002*/ 	.short	(.L_29 - .L_28)
.L_28:
        /*0004*/ 	.word	0x00000082


	//----- nvinfo : EIATTR_KPARAM_INFO
	.align		4
.L_29:
        /*0008*/ 	.byte	0x04, 0x17
        /*000a*/ 	.short	(.L_31 - .L_30)
.L_30:
        /*000c*/ 	.word	0x00000000
        /*0010*/ 	.short	0x0004
        /*0012*/ 	.short	0x0018
        /*0014*/ 	.byte	0x00, 0xf0, 0x11, 0x00


	//----- nvinfo : EIATTR_KPARAM_INFO
	.align		4
.L_31:
        /*0018*/ 	.byte	0x04, 0x17
        /*001a*/ 	.short	(.L_33 - .L_32)
.L_32:
        /*001c*/ 	.word	0x00000000
        /*0020*/ 	.short	0x0003
        /*0022*/ 	.short	0x0014
        /*0024*/ 	.byte	0x00, 0xf0, 0x11, 0x00


	//----- nvinfo : EIATTR_KPARAM_INFO
	.align		4
.L_33:
        /*0028*/ 	.byte	0x04, 0x17
        /*002a*/ 	.short	(.L_35 - .L_34)
.L_34:
        /*002c*/ 	.word	0x00000000
        /*0030*/ 	.short	0x0002
        /*0032*/ 	.short	0x0010
        /*0034*/ 	.byte	0x00, 0xf0, 0x11, 0x00


	//----- nvinfo : EIATTR_KPARAM_INFO
	.align		4
.L_35:
        /*0038*/ 	.byte	0x04, 0x17
        /*003a*/ 	.short	(.L_37 - .L_36)
.L_36:
        /*003c*/ 	.word	0x00000000
        /*0040*/ 	.short	0x0001
        /*0042*/ 	.short	0x0008
        /*0044*/ 	.byte	0x00, 0xf5, 0x21, 0x00


	//----- nvinfo : EIATTR_KPARAM_INFO
	.align		4
.L_37:
        /*0048*/ 	.byte	0x04, 0x17
        /*004a*/ 	.short	(.L_39 - .L_38)
.L_38:
        /*004c*/ 	.word	0x00000000
        /*0050*/ 	.short	0x0000
        /*0052*/ 	.short	0x0000
        /*0054*/ 	.byte	0x00, 0xf5, 0x21, 0x00


	//----- nvinfo : EIATTR_SPARSE_MMA_MASK
	.align		4
.L_39:
        /*0058*/ 	.byte	0x03, 0x50
        /*005a*/ 	.short	0x0000


	//----- nvinfo : EIATTR_MAXREG_COUNT
	.align		4
        /*005c*/ 	.byte	0x03, 0x1b
        /*005e*/ 	.short	0x00ff


	//----- nvinfo : EIATTR_NUM_BARRIERS
	.align		4
        /*0060*/ 	.byte	0x02, 0x4c
        /*0062*/ 	.byte	0x01
	.zero		1


	//----- nvinfo : EIATTR_MERCURY_ISA_VERSION
	.align		4
        /*0064*/ 	.byte	0x03, 0x5f
        /*0066*/ 	.short	0x0101


	//----- nvinfo : EIATTR_VRC_CTA_INIT_COUNT
	.align		4
        /*0068*/ 	.byte	0x02, 0x4a
	.zero		1
	.zero		1


	//----- nvinfo : EIATTR_EXIT_INSTR_OFFSETS
	.align		4
        /*006c*/ 	.byte	0x04, 0x1c
        /*006e*/ 	.short	(.L_41 - .L_40)


	//   ....[0]....
.L_40:
        /*0070*/ 	.word	0x00001190


	//   ....[1]....
        /*0074*/ 	.word	0x00001240


	//   ....[2]....
        /*0078*/ 	.word	0x000012a0


	//----- nvinfo : EIATTR_CBANK_PARAM_SIZE
	.align		4
.L_41:
        /*007c*/ 	.byte	0x03, 0x19
        /*007e*/ 	.short	0x001c


	//----- nvinfo : EIATTR_PARAM_CBANK
	.align		4
        /*0080*/ 	.byte	0x04, 0x0a
        /*0082*/ 	.short	(.L_43 - .L_42)
	.align		4
.L_42:
        /*0084*/ 	.word	index@(.nv.constant0._Z8sum_colsPfS_iii)
        /*0088*/ 	.short	0x0380
        /*008a*/ 	.short	0x001c


	//----- nvinfo : EIATTR_SW_WAR
	.align		4
.L_43:
        /*008c*/ 	.byte	0x04, 0x36
        /*008e*/ 	.short	(.L_45 - .L_44)
.L_44:
        /*0090*/ 	.word	0x00000008
.L_45:


//--------------------- .nv.callgraph             --------------------------
	.section	.nv.callgraph,"",@"SHT_CUDA_CALLGRAPH"
	.align	4
	.sectionentsize	8
	.align		4
        /*0000*/ 	.word	0x00000000
	.align		4
        /*0004*/ 	.word	0xffffffff
	.align		4
        /*0008*/ 	.word	0x00000000
	.align		4
        /*000c*/ 	.word	0xfffffffe
	.align		4
        /*0010*/ 	.word	0x00000000
	.align		4
        /*0014*/ 	.word	0xfffffffd
	.align		4
        /*0018*/ 	.word	0x00000000
	.align		4
        /*001c*/ 	.word	0xfffffffc


//--------------------- .text._Z4iaddPfS_ii       --------------------------
	.section	.text._Z4iaddPfS_ii,"ax",@progbits
	.align	128
        .global         _Z4iaddPfS_ii
        .type           _Z4iaddPfS_ii,@function
        .size           _Z4iaddPfS_ii,(.L_x_12 - _Z4iaddPfS_ii)
        .other          _Z4iaddPfS_ii,@"STO_CUDA_ENTRY STV_DEFAULT"
_Z4iaddPfS_ii:
.text._Z4iaddPfS_ii:
[----:B------:R-:W-:Y:S01]  /*0000*/  LDC R1, c[0x0][0x37c] ;  /* 0x0000df00ff017b82 */ /* 0x000fe20000000800 */
[----:B------:R-:W0:Y:S01]  /*0010*/  S2R R7, SR_CTAID.X ;  /* 0x0000000000077919 */ /* 0x000e220000002500 */
[----:B------:R-:W1:Y:S01]  /*0020*/  LDCU UR4, c[0x0][0x364] ;  /* 0x00006c80ff0477ac */ /* 0x000e620008000800 */
[----:B------:R-:W0:Y:S01]  /*0030*/  S2R R6, SR_TID.X ;  /* 0x0000000000067919 */ /* 0x000e220000002100 */
[----:B------:R-:W0:Y:S01]  /*0040*/  LDCU UR5, c[0x0][0x360] ;  /* 0x00006c00ff0577ac */ /* 0x000e220008000800 */
[----:B------:R-:W1:Y:S01]  /*0050*/  S2R R0, SR_CTAID.Y ;  /* 0x0000000000007919 */ /* 0x000e620000002600 */
[----:B------:R-:W2:Y:S01]  /*0060*/  LDCU.64 UR8, c[0x0][0x390] ;  /* 0x00007200ff0877ac */ /* 0x000ea20008000a00 */
[----:B------:R-:W1:Y:S01]  /*0070*/  S2R R3, SR_TID.Y ;  /* 0x0000000000037919 */ /* 0x000e620000002200 */
[----:B0-----:R-:W-:-:S05]  /*0080*/  IMAD R7, R7, UR5, R6 ;  /* 0x0000000507077c24 */ /* 0x001fca000f8e0206 */
[----:B--2---:R-:W-:Y:S01]  /*0090*/  ISETP.GE.AND P0, PT, R7, UR9, PT ;  /* 0x0000000907007c0c */ /* 0x004fe2000bf06270 */
[----:B-1----:R-:W-:-:S05]  /*00a0*/  IMAD R0, R0, UR4, R3 ;  /* 0x0000000400007c24 */ /* 0x002fca000f8e0203 */
[----:B------:R-:W-:-:S13]  /*00b0*/  ISETP.GE.OR P0, PT, R0, UR8, P0 ;  /* 0x0000000800007c0c */ /* 0x000fda0008706670 */
[----:B------:R-:W-:Y:S05]  /*00c0*/  @P0 EXIT ;  /* 0x000000000000094d */ /* 0x000fea0003800000 */
[----:B------:R-:W-:Y:S01]  /*00d0*/  ISETP.NE.AND P0, PT, R3, RZ, PT ;  /* 0x000000ff0300720c */ /* 0x000fe20003f05270 */
[----:B------:R-:W0:Y:S01]  /*00e0*/  LDCU.64 UR6, c[0x0][0x358] ;  /* 0x00006b00ff0677ac */ /* 0x000e220008000a00 */
[----:B------:R-:W1:Y:S08]  /*00f0*/  S2UR UR5, SR_CgaCtaId ;  /* 0x00000000000579c3 */ /* 0x000e700000008800 */
[----:B------:R-:W2:Y:S08]  /*0100*/  LDC.64 R4, c[0x0][0x380] ;  /* 0x0000e000ff047b82 */ /* 0x000eb00000000a00 */
[----:B------:R-:W3:Y:S02]  /*0110*/  @!P0 LDC.64 R2, c[0x0][0x388] ;  /* 0x0000e200ff028b82 */ /* 0x000ee40000000a00 */
[----:B---3--:R-:W-:-:S06]  /*0120*/  @!P0 IMAD.WIDE R2, R7, 0x4, R2 ;  /* 0x0000000407028825 */ /* 0x008fcc00078e0202 */
[----:B0-----:R-:W3:Y:S01]  /*0130*/  @!P0 LDG.E R3, desc[UR6][R2.64] ;  /* 0x0000000602038981 */ /* 0x001ee2000c1e1900 */
[----:B------:R-:W-:Y:S01]  /*0140*/  UMOV UR4, 0x400 ;  /* 0x0000040000047882 */ /* 0x000fe20000000000 */
[----:B------:R-:W-:Y:S01]  /*0150*/  IMAD R7, R0, UR9, R7 ;  /* 0x0000000900077c24 */ /* 0x000fe2000f8e0207 */
[----:B-1----:R-:W-:-:S03]  /*0160*/  ULEA UR4, UR5, UR4, 0x18 ;  /* 0x0000000405047291 */ /* 0x002fc6000f8ec0ff */
[----:B--2---:R-:W-:-:S03]  /*0170*/  IMAD.WIDE R4, R7, 0x4, R4 ;  /* 0x0000000407047825 */ /* 0x004fc600078e0204 */
[----:B------:R-:W-:-:S05]  /*0180*/  LEA R0, R6, UR4, 0x2 ;  /* 0x0000000406007c11 */ /* 0x000fca000f8e10ff */
[----:B---3--:R-:W-:Y:S01]  /*0190*/  @!P0 STS [R0], R3 ;  /* 0x0000000300008388 */ /* 0x008fe20000000800 */
[----:B------:R-:W-:Y:S06]  /*01a0*/  BAR.SYNC.DEFER_BLOCKING 0x0 ;  /* 0x0000000000007b1d */ /* 0x000fec0000010000 */
[----:B------:R-:W2:Y:S04]  /*01b0*/  LDG.E R7, desc[UR6][R4.64] ;  /* 0x0000000604077981 */ /* 0x000ea8000c1e1900 */
[----:B------:R-:W2:Y:S02]  /*01c0*/  LDS R2, [R0] ;  /* 0x0000000000027984 */ /* 0x000ea40000000800 */
[----:B--2---:R-:W-:-:S05]  /*01d0*/  FADD R7, R2, R7 ;  /* 0x0000000702077221 */ /* 0x004fca0000000000 */
[----:B------:R-:W-:Y:S01]  /*01e0*/  STG.E desc[UR6][R4.64], R7 ;  /* 0x0000000704007986 */ /* 0x000fe2000c101906 */
[----:B------:R-:W-:Y:S05]  /*01f0*/  EXIT ;  /* 0x000000000000794d */ /* 0x000fea0003800000 */
.L_x_0:
[----:B------:R-:W-:-:S00]  /*0200*/  BRA `(.L_x_0) ;  /* 0xfffffffc00fc7947 */ /* 0x000fc0000383ffff */
[----:B------:R-:W-:-:S00]  /*0210*/  NOP ;  /* 0x0000000000007918 */ /* 0x000fc00000000000 */
        /* <DEDUP_REMOVED lines=14> */
.L_x_12:


//--------------------- .text._Z8sum_colsPfS_iii  --------------------------
	.section	.text._Z8sum_colsPfS_iii,"ax",@progbits
	.align	128
        .global         _Z8sum_colsPfS_iii
        .type           _Z8sum_colsPfS_iii,@function
        .size           _Z8sum_colsPfS_iii,(.L_x_13 - _Z8sum_colsPfS_iii)
        .other          _Z8sum_colsPfS_iii,@"STO_CUDA_ENTRY STV_DEFAULT"
_Z8sum_colsPfS_iii:
.text._Z8sum_colsPfS_iii:
[----:B------:R-:W-:Y:S08]  /*0000*/  LDC R1, c[0x0][0x37c] ;  /* 0x0000df00ff017b82 */ /* 0x000ff00000000800 */
[----:B------:R-:W0:Y:S01]  /*0010*/  LDC R13, c[0x0][0x398] ;  /* 0x0000e600ff0d7b82 */ /* 0x000e220000000800 */
[----:B------:R-:W0:Y:S01]  /*0020*/  LDCU UR5, c[0x0][0x394] ;  /* 0x00007280ff0577ac */ /* 0x000e220008000800 */
[----:B------:R-:W1:Y:S01]  /*0030*/  S2R R0, SR_TID.X ;  /* 0x0000000000007919 */ /* 0x000e620000002100 */
[----:B------:R-:W-:Y:S01]  /*0040*/  HFMA2 R4, -RZ, RZ, 0, 0 ;  /* 0x00000000ff047431 */ /* 0x000fe200000001ff */
[----:B------:R-:W2:Y:S01]  /*0050*/  LDCU UR4, c[0x0][0x364] ;  /* 0x00006c80ff0477ac */ /* 0x000ea20008000800 */
[----:B------:R-:W1:Y:S01]  /*0060*/  S2R R5, SR_CTAID.X ;  /* 0x0000000000057919 */ /* 0x000e620000002500 */
[----:B------:R-:W1:Y:S01]  /*0070*/  LDCU UR8, c[0x0][0x360] ;  /* 0x00006c00ff0877ac */ /* 0x000e620008000800 */
[----:B------:R-:W3:Y:S01]  /*0080*/  S2R R3, SR_TID.Y ;  /* 0x0000000000037919 */ /* 0x000ee20000002200 */
[----:B------:R-:W4:Y:S01]  /*0090*/  LDCU.64 UR6, c[0x0][0x358] ;  /* 0x00006b00ff0677ac */ /* 0x000f220008000a00 */
[----:B--2---:R-:W-:-:S02]  /*00a0*/  IMAD.U32 R6, RZ, RZ, UR4 ;  /* 0x00000004ff067e24 */ /* 0x004fc4000f8e00ff */
[----:B0-----:R-:W-:-:S05]  /*00b0*/  IMAD R2, R13, UR5, RZ ;  /* 0x000000050d027c24 */ /* 0x001fca000f8e02ff */
[----:B------:R-:W-:Y:S01]  /*00c0*/  ISETP.GE.AND P0, PT, R2, 0x1, PT ;  /* 0x000000010200780c */ /* 0x000fe20003f06270 */
[----:B-1----:R-:W-:-:S12]  /*00d0*/  IMAD R8, R5, UR8, R0 ;  /* 0x0000000805087c24 */ /* 0x002fd8000f8e0200 */
[----:B---34-:R-:W-:Y:S05]  /*00e0*/  @!P0 BRA `(.L_x_1) ;  /* 0x0000000c00d48947 */ /* 0x018fea0003800000 */
[----:B------:R-:W-:-:S04]  /*00f0*/  IMAD R5, R13, UR4, RZ ;  /* 0x000000040d057c24 */ /* 0x000fc8000f8e02ff */
[----:B------:R-:W0:Y:S01]  /*0100*/  I2F.U32.RP R7, R5 ;  /* 0x0000000500077306 */ /* 0x000e220000209000 */
[----:B------:R-:W-:Y:S01]  /*0110*/  IMAD.MOV R9, RZ, RZ, -R5 ;  /* 0x000000ffff097224 */ /* 0x000fe200078e0a05 */
[C---:B------:R-:W-:Y:S02]  /*0120*/  VIMNMX R4, PT, PT, R5.reuse, R2, !PT ;  /* 0x0000000205047248 */ /* 0x040fe40007fe0100 */
[----:B------:R-:W-:-:S03]  /*0130*/  ISETP.NE.U32.AND P2, PT, R5, RZ, PT ;  /* 0x000000ff0500720c */ /* 0x000fc60003f45070 */
[----:B------:R-:W-:Y:S01]  /*0140*/  VIADD R4, R4, 0xffffffff ;  /* 0xffffffff04047836 */ /* 0x000fe20000000000 */
[----:B0-----:R-:W0:Y:S02]  /*0150*/  MUFU.RCP R7, R7 ;  /* 0x0000000700077308 */ /* 0x001e240000001000 */
[----:B0-----:R-:W-:-:S06]  /*0160*/  IADD3 R10, PT, PT, R7, 0xffffffe, RZ ;  /* 0x0ffffffe070a7810 */ /* 0x001fcc0007ffe0ff */
[----:B------:R0:W1:Y:S02]  /*0170*/  F2I.FTZ.U32.TRUNC.NTZ R11, R10 ;  /* 0x0000000a000b7305 */ /* 0x000064000021f000 */
[----:B0-----:R-:W-:Y:S01]  /*0180*/  MOV R10, RZ ;  /* 0x000000ff000a7202 */ /* 0x001fe20000000f00 */
[----:B-1----:R-:W-:-:S04]  /*0190*/  IMAD R9, R9, R11, RZ ;  /* 0x0000000b09097224 */ /* 0x002fc800078e02ff */
[----:B------:R-:W-:-:S06]  /*01a0*/  IMAD.HI.U32 R11, R11, R9, R10 ;  /* 0x000000090b0b7227 */ /* 0x000fcc00078e000a */
[----:B------:R-:W-:-:S05]  /*01b0*/  IMAD.HI.U32 R11, R11, R4, RZ ;  /* 0x000000040b0b7227 */ /* 0x000fca00078e00ff */
[----:B------:R-:W-:-:S05]  /*01c0*/  IADD3 R7, PT, PT, -R11, RZ, RZ ;  /* 0x000000ff0b077210 */ /* 0x000fca0007ffe1ff */
[----:B------:R-:W-:Y:S02]  /*01d0*/  IMAD R4, R5, R7, R4 ;  /* 0x0000000705047224 */ /* 0x000fe400078e0204 */
[----:B------:R-:W-:-:S03]  /*01e0*/  IMAD R7, R3, R13, R8 ;  /* 0x0000000d03077224 */ /* 0x000fc600078e0208 */
[----:B------:R-:W-:-:S13]  /*01f0*/  ISETP.GE.U32.AND P0, PT, R4, R5, PT ;  /* 0x000000050400720c */ /* 0x000fda0003f06070 */
[----:B------:R-:W-:Y:S01]  /*0200*/  @P0 IMAD.IADD R4, R4, 0x1, -R5 ;  /* 0x0000000104040824 */ /* 0x000fe200078e0a05 */
[----:B------:R-:W-:-:S04]  /*0210*/  @P0 IADD3 R11, PT, PT, R11, 0x1, RZ ;  /* 0x000000010b0b0810 */ /* 0x000fc80007ffe0ff */
[----:B------:R-:W-:Y:S01]  /*0220*/  ISETP.GE.U32.AND P1, PT, R4, R5, PT ;  /* 0x000000050400720c */ /* 0x000fe20003f26070 */
[----:B------:R-:W-:-:S12]  /*0230*/  IMAD.MOV.U32 R4, RZ, RZ, RZ ;  /* 0x000000ffff047224 */ /* 0x000fd800078e00ff */
[----:B------:R-:W-:Y:S01]  /*0240*/  @P1 VIADD R11, R11, 0x1 ;  /* 0x000000010b0b1836 */ /* 0x000fe20000000000 */
[----:B------:R-:W-:-:S04]  /*0250*/  @!P2 LOP3.LUT R11, RZ, R5, RZ, 0x33, !PT ;  /* 0x00000005ff0ba212 */ /* 0x000fc800078e33ff */
[C---:B------:R-:W-:Y:S02]  /*0260*/  ISETP.GE.U32.AND P0, PT, R11.reuse, 0x3, PT ;  /* 0x000000030b00780c */ /* 0x040fe40003f06070 */
[----:B------:R-:W-:-:S04]  /*0270*/  IADD3 R11, PT, PT, R11, 0x1, RZ ;  /* 0x000000010b0b7810 */ /* 0x000fc80007ffe0ff */
[----:B------:R-:W-:-:S07]  /*0280*/  LOP3.LUT R9, R11, 0x3, RZ, 0xc0, !PT ;  /* 0x000000030b097812 */ /* 0x000fce00078ec0ff */
[----:B------:R-:W-:Y:S05]  /*0290*/  @!P0 BRA `(.L_x_2) ;  /* 0x0000000c00388947 */ /* 0x000fea0003800000 */
[----:B------:R-:W-:Y:S01]  /*02a0*/  LOP3.LUT R11, R11, 0xfffffffc, RZ, 0xc0, !PT ;  /* 0xfffffffc0b0b7812 */ /* 0x000fe200078ec0ff */
[C-C-:B------:R-:W-:Y:S01]  /*02b0*/  IMAD R17, R6.reuse, 0x2, R3.reuse ;  /* 0x0000000206117824 */ /* 0x140fe200078e0203 */
[C---:B------:R-:W-:Y:S01]  /*02c0*/  IADD3 R4, PT, PT, R6.reuse, R3, RZ ;  /* 0x0000000306047210 */ /* 0x040fe20007ffe0ff */
[----:B------:R-:W-:Y:S01]  /*02d0*/  IMAD R24, R6, 0x3, R3 ;  /* 0x0000000306187824 */ /* 0x000fe200078e0203 */
[----:B------:R-:W-:Y:S01]  /*02e0*/  IADD3 R22, PT, PT, -R11, RZ, RZ ;  /* 0x000000ff0b167210 */ /* 0x000fe20007ffe1ff */
[-CC-:B------:R-:W-:Y:S02]  /*02f0*/  IMAD R17, R17, R13.reuse, R8.reuse ;  /* 0x0000000d11117224 */ /* 0x180fe400078e0208 */
[-CC-:B------:R-:W-:Y:S01]  /*0300*/  IMAD R24, R24, R13.reuse, R8.reuse ;  /* 0x0000000d18187224 */ /* 0x180fe200078e0208 */
[----:B------:R-:W-:Y:S01]  /*0310*/  ISETP.GE.AND P0, PT, R22, RZ, PT ;  /* 0x000000ff1600720c */ /* 0x000fe20003f06270 */
[----:B------:R-:W-:Y:S02]  /*0320*/  IMAD R13, R4, R13, R8 ;  /* 0x0000000d040d7224 */ /* 0x000fe400078e0208 */
[----:B------:R-:W-:-:S10]  /*0330*/  IMAD.MOV.U32 R4, RZ, RZ, RZ ;  /* 0x000000ffff047224 */ /* 0x000fd400078e00ff */
[----:B------:R-:W-:Y:S05]  /*0340*/  @P0 BRA `(.L_x_3) ;  /* 0x00000008009c0947 */ /* 0x000fea0003800000 */
[----:B------:R-:W-:Y:S02]  /*0350*/  IADD3 R10, PT, PT, -R22, RZ, RZ ;  /* 0x000000ff160a7210 */ /* 0x000fe40007ffe1ff */
[----:B------:R-:W-:Y:S02]  /*0360*/  PLOP3.LUT P0, PT, PT, PT, PT, 0x80, 0x8 ;  /* 0x000000000008781c */ /* 0x000fe40003f0f070 */
[----:B------:R-:W-:-:S13]  /*0370*/  ISETP.GT.AND P1, PT, R10, 0xc, PT ;  /* 0x0000000c0a00780c */ /* 0x000fda0003f24270 */
[----:B------:R-:W-:Y:S05]  /*0380*/  @!P1 BRA `(.L_x_4) ;  /* 0x0000000400a09947 */ /* 0x000fea0003800000 */
[----:B------:R-:W-:-:S13]  /*0390*/  PLOP3.LUT P0, PT, PT, PT, PT, 0x8, 0x80 ;  /* 0x000000000080781c */ /* 0x000fda0003f0e170 */
.L_x_5:
[-C--:B------:R-:W-:Y:S02]  /*03a0*/  ISETP.GE.AND P5, PT, R7, R2.reuse, PT ;  /* 0x000000020700720c */ /* 0x080fe40003fa6270 */
[-C--:B------:R-:W-:Y:S02]  /*03b0*/  ISETP.GE.AND P4, PT, R13, R2.reuse, PT ;  /* 0x000000020d00720c */ /* 0x080fe40003f86270 */
[-C--:B------:R-:W-:Y:S02]  /*03c0*/  ISETP.GE.AND P3, PT, R17, R2.reuse, PT ;  /* 0x000000021100720c */ /* 0x080fe40003f66270 */
[----:B------:R-:W-:-:S07]  /*03d0*/  ISETP.GE.AND P2, PT, R24, R2, PT ;  /* 0x000000021800720c */ /* 0x000fce0003f46270 */
[----:B------:R-:W0:Y:S08]  /*03e0*/  @!P5 LDC.64 R20, c[0x0][0x380] ;  /* 0x0000e000ff14db82 */ /* 0x000e300000000a00 */
[----:B------:R-:W1:Y:S08]  /*03f0*/  @!P4 LDC.64 R18, c[0x0][0x380] ;  /* 0x0000e000ff12cb82 */ /* 0x000e700000000a00 */
[----:B------:R-:W2:Y:S08]  /*0400*/  @!P3 LDC.64 R10, c[0x0][0x380] ;  /* 0x0000e000ff0abb82 */ /* 0x000eb00000000a00 */
[----:B------:R-:W3:Y:S01]  /*0410*/  @!P2 LDC.64 R14, c[0x0][0x380] ;  /* 0x0000e000ff0eab82 */ /* 0x000ee20000000a00 */
[----:B0-----:R-:W-:-:S06]  /*0420*/  @!P5 IMAD.WIDE R20, R7, 0x4, R20 ;  /* 0x000000040714d825 */ /* 0x001fcc00078e0214 */
[----:B------:R-:W4:Y:S01]  /*0430*/  @!P5 LDG.E R21, desc[UR6][R20.64] ;  /* 0x000000061415d981 */ /* 0x000f22000c1e1900 */
[----:B-1----:R-:W-:-:S06]  /*0440*/  @!P4 IMAD.WIDE R18, R13, 0x4, R18 ;  /* 0x000000040d12c825 */ /* 0x002fcc00078e0212 */
[----:B------:R-:W5:Y:S01]  /*0450*/  @!P4 LDG.E R19, desc[UR6][R18.64] ;  /* 0x000000061213c981 */ /* 0x000f62000c1e1900 */
[----:B--2---:R-:W-:-:S05]  /*0460*/  @!P3 IMAD.WIDE R28, R17, 0x4, R10 ;  /* 0x00000004111cb825 */ /* 0x004fca00078e020a */
[----:B------:R0:W2:Y:S01]  /*0470*/  @!P3 LDG.E R25, desc[UR6][R28.64] ;  /* 0x000000061c19b981 */ /* 0x0000a2000c1e1900 */
[----:B---3--:R-:W-:-:S06]  /*0480*/  @!P2 IMAD.WIDE R14, R24, 0x4, R14 ;  /* 0x00000004180ea825 */ /* 0x008fcc00078e020e */
[----:B------:R-:W3:Y:S01]  /*0490*/  @!P2 LDG.E R15, desc[UR6][R14.64] ;  /* 0x000000060e0fa981 */ /* 0x000ee2000c1e1900 */
[----:B------:R-:W-:-:S04]  /*04a0*/  IADD3 R26, PT, PT, R5, R7, R5 ;  /* 0x00000007051a7210 */ /* 0x000fc80007ffe005 */
[----:B------:R-:W-:-:S04]  /*04b0*/  IADD3 R26, PT, PT, R5, R26, R5 ;  /* 0x0000001a051a7210 */ /* 0x000fc80007ffe005 */
[----:B------:R-:W-:Y:S01]  /*04c0*/  ISETP.GE.AND P1, PT, R26, R2, PT ;  /* 0x000000021a00720c */ /* 0x000fe20003f26270 */
[C---:B------:R-:W-:Y:S01]  /*04d0*/  IMAD R7, R5.reuse, 0x4, R13 ;  /* 0x0000000405077824 */ /* 0x040fe200078e020d */
[C---:B------:R-:W-:Y:S01]  /*04e0*/  LEA R27, R5.reuse, R17, 0x2 ;  /* 0x00000011051b7211 */ /* 0x040fe200078e10ff */
[----:B0-----:R-:W-:-:S03]  /*04f0*/  IMAD R29, R5, 0x4, R24 ;  /* 0x00000004051d7824 */ /* 0x001fc600078e0218 */
[----:B------:R-:W-:Y:S02]  /*0500*/  ISETP.GE.AND P6, PT, R7, R2, PT ;  /* 0x000000020700720c */ /* 0x000fe40003fc6270 */
[----:B------:R-:W-:-:S05]  /*0510*/  IADD3 R12, PT, PT, R5, R26, R5 ;  /* 0x0000001a050c7210 */ /* 0x000fca0007ffe005 */
[----:B------:R-:W0:Y:S01]  /*0520*/  @!P1 LDC.64 R10, c[0x0][0x380] ;  /* 0x0000e000ff0a9b82 */ /* 0x000e220000000a00 */
[----:B------:R-:W-:-:S07]  /*0530*/  IADD3 R23, PT, PT, R5, R12, R5 ;  /* 0x0000000c05177210 */ /* 0x000fce0007ffe005 */
[----:B------:R-:W1:Y:S02]  /*0540*/  @!P6 LDC.64 R12, c[0x0][0x380] ;  /* 0x0000e000ff0ceb82 */ /* 0x000e640000000a00 */
[----:B-1----:R-:W-:-:S06]  /*0550*/  @!P6 IMAD.WIDE R12, R7, 0x4, R12 ;  /* 0x00000004070ce825 */ /* 0x002fcc00078e020c */
[----:B------:R-:W3:Y:S01]  /*0560*/  @!P6 LDG.E R13, desc[UR6][R12.64] ;  /* 0x000000060c0de981 */ /* 0x000ee2000c1e1900 */
[----:B----4-:R-:W-:Y:S01]  /*0570*/  @!P5 FADD R4, R4, R21 ;  /* 0x000000150404d221 */ /* 0x010fe20000000000 */
[----:B------:R-:W-:-:S03]  /*0580*/  ISETP.GE.AND P5, PT, R27, R2, PT ;  /* 0x000000021b00720c */ /* 0x000fc60003fa6270 */
[----:B-----5:R-:W-:Y:S01]  /*0590*/  @!P4 FADD R4, R4, R19 ;  /* 0x000000130404c221 */ /* 0x020fe20000000000 */
[----:B------:R-:W-:-:S03]  /*05a0*/  ISETP.GE.AND P4, PT, R29, R2, PT ;  /* 0x000000021d00720c */ /* 0x000fc60003f86270 */
[----:B--2---:R-:W-:Y:S01]  /*05b0*/  @!P3 FADD R4, R4, R25 ;  /* 0x000000190404b221 */ /* 0x004fe20000000000 */
[----:B------:R-:W-:-:S05]  /*05c0*/  ISETP.GE.AND P3, PT, R23, R2, PT ;  /* 0x000000021700720c */ /* 0x000fca0003f66270 */
[----:B------:R-:W1:Y:S01]  /*05d0*/  @!P5 LDC.64 R16, c[0x0][0x380] ;  /* 0x0000e000ff10db82 */ /* 0x000e620000000a00 */
[----:B------:R-:W-:Y:S01]  /*05e0*/  LEA R25, R5, R7, 0x2 ;  /* 0x0000000705197211 */ /* 0x000fe200078e10ff */
[----:B---3--:R-:W-:-:S03]  /*05f0*/  @!P2 FADD R4, R4, R15 ;  /* 0x0000000f0404a221 */ /* 0x008fc60000000000 */
[----:B------:R-:W-:-:S03]  /*0600*/  ISETP.GE.AND P2, PT, R25, R2, PT ;  /* 0x000000021900720c */ /* 0x000fc60003f46270 */
[----:B------:R-:W2:Y:S01]  /*0610*/  @!P4 LDC.64 R14, c[0x0][0x380] ;  /* 0x0000e000ff0ecb82 */ /* 0x000ea20000000a00 */
[----:B0-----:R-:W-:-:S06]  /*0620*/  @!P1 IMAD.WIDE R18, R26, 0x4, R10 ;  /* 0x000000041a129825 */ /* 0x001fcc00078e020a */
[----:B------:R0:W3:Y:S01]  /*0630*/  @!P1 LDG.E R19, desc[UR6][R18.64] ;  /* 0x0000000612139981 */ /* 0x0000e2000c1e1900 */
[----:B------:R-:W4:Y:S08]  /*0640*/  @!P3 LDC.64 R10, c[0x0][0x380] ;  /* 0x0000e000ff0abb82 */ /* 0x000f300000000a00 */
[----:B------:R-:W5:Y:S01]  /*0650*/  @!P2 LDC.64 R20, c[0x0][0x380] ;  /* 0x0000e000ff14ab82 */ /* 0x000f620000000a00 */
[----:B-1----:R-:W-:-:S06]  /*0660*/  @!P5 IMAD.WIDE R16, R27, 0x4, R16 ;  /* 0x000000041b10d825 */ /* 0x002fcc00078e0210 */
[----:B------:R-:W3:Y:S01]  /*0670*/  @!P5 LDG.E R17, desc[UR6][R16.64] ;  /* 0x000000061011d981 */ /* 0x000ee2000c1e1900 */
[----:B--2---:R-:W-:-:S06]  /*0680*/  @!P4 IMAD.WIDE R14, R29, 0x4, R14 ;  /* 0x000000041d0ec825 */ /* 0x004fcc00078e020e */
[----:B------:R-:W2:Y:S01]  /*0690*/  @!P4 LDG.E R15, desc[UR6][R14.64] ;  /* 0x000000060e0fc981 */ /* 0x000ea2000c1e1900 */
[----:B----4-:R-:W-:-:S06]  /*06a0*/  @!P3 IMAD.WIDE R10, R23, 0x4, R10 ;  /* 0x00000004170ab825 */ /* 0x010fcc00078e020a */
[----:B------:R-:W4:Y:S01]  /*06b0*/  @!P3 LDG.E R11, desc[UR6][R10.64] ;  /* 0x000000060a0bb981 */ /* 0x000f22000c1e1900 */
[----:B-----5:R-:W-:-:S05]  /*06c0*/  @!P2 IMAD.WIDE R20, R25, 0x4, R20 ;  /* 0x000000041914a825 */ /* 0x020fca00078e0214 */
[----:B------:R1:W5:Y:S01]  /*06d0*/  @!P2 LDG.E R24, desc[UR6][R20.64] ;  /* 0x000000061418a981 */ /* 0x000362000c1e1900 */
[C---:B0-----:R-:W-:Y:S01]  /*06e0*/  IMAD R18, R5.reuse, 0x4, R27 ;  /* 0x0000000405127824 */ /* 0x041fe200078e021b */
[C---:B------:R-:W-:Y:S02]  /*06f0*/  LEA R29, R5.reuse, R29, 0x2 ;  /* 0x0000001d051d7211 */ /* 0x040fe400078e10ff */
[C---:B------:R-:W-:Y:S01]  /*0700*/  IADD3 R12, PT, PT, R5.reuse, R23, R5 ;  /* 0x00000017050c7210 */ /* 0x040fe20007ffe005 */
[----:B------:R-:W-:-:S03]  /*0710*/  IMAD R25, R5, 0x4, R25 ;  /* 0x0000000405197824 */ /* 0x000fc600078e0219 */
[C---:B------:R-:W-:Y:S02]  /*0720*/  IADD3 R27, PT, PT, R5.reuse, R12, R5 ;  /* 0x0000000c051b7210 */ /* 0x040fe40007ffe005 */
[C---:B------:R-:W-:Y:S01]  /*0730*/  LEA R7, R5.reuse, R18, 0x2 ;  /* 0x0000001205077211 */ /* 0x040fe200078e10ff */
[----:B------:R-:W-:Y:S02]  /*0740*/  IMAD R23, R5, 0x4, R29 ;  /* 0x0000000405177824 */ /* 0x000fe400078e021d */
[----:B---3--:R-:W-:Y:S01]  /*0750*/  @!P1 FADD R4, R4, R19 ;  /* 0x0000001304049221 */ /* 0x008fe20000000000 */
[----:B------:R-:W-:-:S03]  /*0760*/  ISETP.GE.AND P1, PT, R18, R2, PT ;  /* 0x000000021200720c */ /* 0x000fc60003f26270 */
[----:B------:R-:W-:Y:S01]  /*0770*/  @!P6 FADD R4, R4, R13 ;  /* 0x0000000d0404e221 */ /* 0x000fe20000000000 */
[----:B------:R-:W-:-:S09]  /*0780*/  ISETP.GE.AND P6, PT, R29, R2, PT ;  /* 0x000000021d00720c */ /* 0x000fd20003fc6270 */
[----:B-1----:R-:W0:Y:S01]  /*0790*/  @!P1 LDC.64 R20, c[0x0][0x380] ;  /* 0x0000e000ff149b82 */ /* 0x002e220000000a00 */
[----:B------:R-:W-:Y:S01]  /*07a0*/  @!P5 FADD R4, R4, R17 ;  /* 0x000000110404d221 */ /* 0x000fe20000000000 */
[----:B------:R-:W-:-:S06]  /*07b0*/  ISETP.GE.AND P5, PT, R27, R2, PT ;  /* 0x000000021b00720c */ /* 0x000fcc0003fa6270 */
[----:B------:R-:W1:Y:S01]  /*07c0*/  @!P6 LDC.64 R12, c[0x0][0x380] ;  /* 0x0000e000ff0ceb82 */ /* 0x000e620000000a00 */
[----:B--2---:R-:W-:Y:S01]  /*07d0*/  @!P4 FADD R4, R4, R15 ;  /* 0x0000000f0404c221 */ /* 0x004fe20000000000 */
[----:B------:R-:W-:-:S03]  /*07e0*/  ISETP.GE.AND P4, PT, R25, R2, PT ;  /* 0x000000021900720c */ /* 0x000fc60003f86270 */
[----:B----4-:R-:W-:Y:S01]  /*07f0*/  @!P3 FADD R4, R4, R11 ;  /* 0x0000000b0404b221 */ /* 0x010fe20000000000 */
[-C--:B------:R-:W-:Y:S02]  /*0800*/  ISETP.GE.AND P3, PT, R7, R2.reuse, PT ;  /* 0x000000020700720c */ /* 0x080fe40003f66270 */
[----:B------:R-:W2:Y:S01]  /*0810*/  @!P5 LDC.64 R10, c[0x0][0x380] ;  /* 0x0000e000ff0adb82 */ /* 0x000ea20000000a00 */
[----:B-----5:R-:W-:Y:S01]  /*0820*/  @!P2 FADD R4, R4, R24 ;  /* 0x000000180404a221 */ /* 0x020fe20000000000 */
[----:B------:R-:W-:-:S06]  /*0830*/  ISETP.GE.AND P2, PT, R23, R2, PT ;  /* 0x000000021700720c */ /* 0x000fcc0003f46270 */
[----:B------:R-:W3:Y:S01]  /*0840*/  @!P4 LDC.64 R16, c[0x0][0x380] ;  /* 0x0000e000ff10cb82 */ /* 0x000ee20000000a00 */
[----:B0-----:R-:W-:-:S04]  /*0850*/  @!P1 IMAD.WIDE R20, R18, 0x4, R20 ;  /* 0x0000000412149825 */ /* 0x001fc800078e0214 */
[----:B-1----:R-:W-:Y:S02]  /*0860*/  @!P6 IMAD.WIDE R12, R29, 0x4, R12 ;  /* 0x000000041d0ce825 */ /* 0x002fe400078e020c */
[----:B------:R-:W4:Y:S01]  /*0870*/  @!P1 LDG.E R21, desc[UR6][R20.64] ;  /* 0x0000000614159981 */ /* 0x000f22000c1e1900 */
[----:B------:R-:W0:Y:S03]  /*0880*/  @!P3 LDC.64 R14, c[0x0][0x380] ;  /* 0x0000e000ff0ebb82 */ /* 0x000e260000000a00 */
[----:B------:R-:W5:Y:S05]  /*0890*/  @!P6 LDG.E R13, desc[UR6][R12.64] ;  /* 0x000000060c0de981 */ /* 0x000f6a000c1e1900 */
[----:B------:R-:W1:Y:S01]  /*08a0*/  @!P2 LDC.64 R18, c[0x0][0x380] ;  /* 0x0000e000ff12ab82 */ /* 0x000e620000000a00 */
[----:B--2---:R-:W-:-:S06]  /*08b0*/  @!P5 IMAD.WIDE R10, R27, 0x4, R10 ;  /* 0x000000041b0ad825 */ /* 0x004fcc00078e020a */
[----:B------:R2:W5:Y:S01]  /*08c0*/  @!P5 LDG.E R11, desc[UR6][R10.64] ;  /* 0x000000060a0bd981 */ /* 0x000562000c1e1900 */
[----:B---3--:R-:W-:-:S06]  /*08d0*/  @!P4 IMAD.WIDE R16, R25, 0x4, R16 ;  /* 0x000000041910c825 */ /* 0x008fcc00078e0210 */
[----:B------:R-:W3:Y:S01]  /*08e0*/  @!P4 LDG.E R17, desc[UR6][R16.64] ;  /* 0x000000061011c981 */ /* 0x000ee2000c1e1900 */
[----:B0-----:R-:W-:-:S06]  /*08f0*/  @!P3 IMAD.WIDE R14, R7, 0x4, R14 ;  /* 0x00000004070eb825 */ /* 0x001fcc00078e020e */
[----:B------:R-:W3:Y:S01]  /*0900*/  @!P3 LDG.E R15, desc[UR6][R14.64] ;  /* 0x000000060e0fb981 */ /* 0x000ee2000c1e1900 */
[----:B-1----:R-:W-:-:S06]  /*0910*/  @!P2 IMAD.WIDE R18, R23, 0x4, R18 ;  /* 0x000000041712a825 */ /* 0x002fcc00078e0212 */
[----:B------:R-:W3:Y:S01]  /*0920*/  @!P2 LDG.E R19, desc[UR6][R18.64] ;  /* 0x000000061213a981 */ /* 0x000ee2000c1e1900 */
[----:B------:R-:W-:Y:S02]  /*0930*/  IADD3 R22, PT, PT, R22, 0x10, RZ ;  /* 0x0000001016167810 */ /* 0x000fe40007ffe0ff */
[C---:B--2---:R-:W-:Y:S01]  /*0940*/  IADD3 R10, PT, PT, R5.reuse, R27, R5 ;  /* 0x0000001b050a7210 */ /* 0x044fe20007ffe005 */
[----:B------:R-:W-:Y:S02]  /*0950*/  IMAD R24, R5, 0x4, R23 ;  /* 0x0000000405187824 */ /* 0x000fe400078e0217 */
[----:B----4-:R-:W-:Y:S01]  /*0960*/  @!P1 FADD R4, R4, R21 ;  /* 0x0000001504049221 */ /* 0x010fe20000000000 */
[----:B------:R-:W-:-:S03]  /*0970*/  ISETP.GE.AND P1, PT, R22, -0xc, PT ;  /* 0xfffffff41600780c */ /* 0x000fc60003f26270 */
[----:B-----5:R-:W-:-:S04]  /*0980*/  @!P6 FADD R4, R4, R13 ;  /* 0x0000000d0404e221 */ /* 0x020fc80000000000 */
[----:B------:R-:W-:-:S04]  /*0990*/  @!P5 FADD R4, R4, R11 ;  /* 0x0000000b0404d221 */ /* 0x000fc80000000000 */
[----:B---3--:R-:W-:Y:S01]  /*09a0*/  @!P4 FADD R4, R4, R17 ;  /* 0x000000110404c221 */ /* 0x008fe20000000000 */
[C---:B------:R-:W-:Y:S01]  /*09b0*/  LEA R17, R5.reuse, R7, 0x2 ;  /* 0x0000000705117211 */ /* 0x040fe200078e10ff */
[C---:B------:R-:W-:Y:S01]  /*09c0*/  IMAD R13, R5.reuse, 0x4, R25 ;  /* 0x00000004050d7824 */ /* 0x040fe200078e0219 */
[----:B------:R-:W-:Y:S01]  /*09d0*/  IADD3 R7, PT, PT, R5, R10, R5 ;  /* 0x0000000a05077210 */ /* 0x000fe20007ffe005 */
[----:B------:R-:W-:-:S04]  /*09e0*/  @!P3 FADD R4, R4, R15 ;  /* 0x0000000f0404b221 */ /* 0x000fc80000000000 */
[----:B------:R-:W-:Y:S01]  /*09f0*/  @!P2 FADD R4, R4, R19 ;  /* 0x000000130404a221 */ /* 0x000fe20000000000 */
[----:B------:R-:W-:Y:S06]  /*0a00*/  @!P1 BRA `(.L_x_5) ;  /* 0xfffffff800649947 */ /* 0x000fec000383ffff */
.L_x_4:
[----:B------:R-:W-:-:S04]  /*0a10*/  IADD3 R10, PT, PT, -R22, RZ, RZ ;  /* 0x000000ff160a7210 */ /* 0x000fc80007ffe1ff */
[----:B------:R-:W-:-:S13]  /*0a20*/  ISETP.GT.AND P1, PT, R10, 0x4, PT ;  /* 0x000000040a00780c */ /* 0x000fda0003f24270 */
[----:B------:R-:W-:Y:S05]  /*0a30*/  @!P1 BRA `(.L_x_6) ;  /* 0x0000000000d89947 */ /* 0x000fea0003800000 */
[----:B------:R-:W-:-:S13]  /*0a40*/  ISETP.GE.AND P1, PT, R7, R2, PT ;  /* 0x000000020700720c */ /* 0x000fda0003f26270 */
[----:B------:R-:W0:Y:S02]  /*0a50*/  @!P1 LDC.64 R10, c[0x0][0x380] ;  /* 0x0000e000ff0a9b82 */ /* 0x000e240000000a00 */
[----:B0-----:R-:W-:-:S06]  /*0a60*/  @!P1 IMAD.WIDE R10, R7, 0x4, R10 ;  /* 0x00000004070a9825 */ /* 0x001fcc00078e020a */
[----:B------:R-:W2:Y:S01]  /*0a70*/  @!P1 LDG.E R11, desc[UR6][R10.64] ;  /* 0x000000060a0b9981 */ /* 0x000ea2000c1e1900 */
[-C--:B------:R-:W-:Y:S01]  /*0a80*/  ISETP.GE.AND P0, PT, R13, R2.reuse, PT ;  /* 0x000000020d00720c */ /* 0x080fe20003f06270 */
[----:B------:R-:W-:Y:S01]  /*0a90*/  IMAD.IADD R12, R5, 0x1, R7 ;  /* 0x00000001050c7824 */ /* 0x000fe200078e0207 */
[-C--:B------:R-:W-:Y:S01]  /*0aa0*/  ISETP.GE.AND P2, PT, R17, R2.reuse, PT ;  /* 0x000000021100720c */ /* 0x080fe20003f46270 */
[C---:B------:R-:W-:Y:S01]  /*0ab0*/  IMAD R27, R5.reuse, 0x4, R13 ;  /* 0x00000004051b7824 */ /* 0x040fe200078e020d */
[----:B------:R-:W-:Y:S01]  /*0ac0*/  ISETP.GE.AND P3, PT, R24, R2, PT ;  /* 0x000000021800720c */ /* 0x000fe20003f66270 */
[C---:B------:R-:W-:Y:S01]  /*0ad0*/  IMAD R25, R5.reuse, 0x4, R24 ;  /* 0x0000000405197824 */ /* 0x040fe200078e0218 */
[C---:B------:R-:W-:Y:S02]  /*0ae0*/  IADD3 R12, PT, PT, R5.reuse, R12, R5 ;  /* 0x0000000c050c7210 */ /* 0x040fe40007ffe005 */
[C---:B------:R-:W-:Y:S02]  /*0af0*/  LEA R7, R5.reuse, R17, 0x2 ;  /* 0x0000001105077211 */ /* 0x040fe400078e10ff */
[----:B------:R-:W-:-:S02]  /*0b00*/  IADD3 R29, PT, PT, R5, R12, RZ ;  /* 0x0000000c051d7210 */ /* 0x000fc40007ffe0ff */
[-C--:B------:R-:W-:Y:S01]  /*0b10*/  ISETP.GE.AND P5, PT, R27, R2.reuse, PT ;  /* 0x000000021b00720c */ /* 0x080fe20003fa6270 */
[----:B------:R-:W0:Y:S01]  /*0b20*/  @!P0 LDC.64 R20, c[0x0][0x380] ;  /* 0x0000e000ff148b82 */ /* 0x000e220000000a00 */
[-C--:B------:R-:W-:Y:S02]  /*0b30*/  ISETP.GE.AND P4, PT, R29, R2.reuse, PT ;  /* 0x000000021d00720c */ /* 0x080fe40003f86270 */
[----:B------:R-:W-:-:S05]  /*0b40*/  ISETP.GE.AND P6, PT, R7, R2, PT ;  /* 0x000000020700720c */ /* 0x000fca0003fc6270 */
[----:B------:R-:W1:Y:S08]  /*0b50*/  @!P2 LDC.64 R14, c[0x0][0x380] ;  /* 0x0000e000ff0eab82 */ /* 0x000e700000000a00 */
[----:B------:R-:W3:Y:S01]  /*0b60*/  @!P3 LDC.64 R18, c[0x0][0x380] ;  /* 0x0000e000ff12bb82 */ /* 0x000ee20000000a00 */
[----:B0-----:R-:W-:-:S07]  /*0b70*/  @!P0 IMAD.WIDE R20, R13, 0x4, R20 ;  /* 0x000000040d148825 */ /* 0x001fce00078e0214 */
[----:B------:R-:W0:Y:S01]  /*0b80*/  @!P5 LDC.64 R12, c[0x0][0x380] ;  /* 0x0000e000ff0cdb82 */ /* 0x000e220000000a00 */
[----:B------:R4:W5:Y:S01]  /*0b90*/  @!P0 LDG.E R23, desc[UR6][R20.64] ;  /* 0x0000000614178981 */ /* 0x000962000c1e1900 */
[----:B-1----:R-:W-:-:S06]  /*0ba0*/  @!P2 IMAD.WIDE R14, R17, 0x4, R14 ;  /* 0x00000004110ea825 */ /* 0x002fcc00078e020e */
[----:B------:R-:W1:Y:S01]  /*0bb0*/  @!P6 LDC.64 R16, c[0x0][0x380] ;  /* 0x0000e000ff10eb82 */ /* 0x000e620000000a00 */
[----:B------:R-:W5:Y:S01]  /*0bc0*/  @!P2 LDG.E R15, desc[UR6][R14.64] ;  /* 0x000000060e0fa981 */ /* 0x000f62000c1e1900 */
[----:B---3--:R-:W-:-:S06]  /*0bd0*/  @!P3 IMAD.WIDE R18, R24, 0x4, R18 ;  /* 0x000000041812b825 */ /* 0x008fcc00078e0212 */
[----:B------:R-:W3:Y:S01]  /*0be0*/  @!P3 LDG.E R19, desc[UR6][R18.64] ;  /* 0x000000061213b981 */ /* 0x000ee2000c1e1900 */
[----:B0-----:R-:W-:-:S06]  /*0bf0*/  @!P5 IMAD.WIDE R12, R27, 0x4, R12 ;  /* 0x000000041b0cd825 */ /* 0x001fcc00078e020c */
[----:B------:R-:W3:Y:S01]  /*0c00*/  @!P5 LDG.E R13, desc[UR6][R12.64] ;  /* 0x000000060c0dd981 */ /* 0x000ee2000c1e1900 */
[----:B-1----:R-:W-:-:S06]  /*0c10*/  @!P6 IMAD.WIDE R16, R7, 0x4, R16 ;  /* 0x000000040710e825 */ /* 0x002fcc00078e0210 */
[----:B------:R-:W3:Y:S01]  /*0c20*/  @!P6 LDG.E R17, desc[UR6][R16.64] ;  /* 0x000000061011e981 */ /* 0x000ee2000c1e1900 */
[----:B--2---:R-:W-:Y:S01]  /*0c30*/  @!P1 FADD R4, R4, R11 ;  /* 0x0000000b04049221 */ /* 0x004fe20000000000 */
[----:B------:R-:W-:Y:S01]  /*0c40*/  ISETP.GE.AND P1, PT, R25, R2, PT ;  /* 0x000000021900720c */ /* 0x000fe20003f26270 */
[----:B------:R-:W0:-:S12]  /*0c50*/  @!P4 LDC.64 R10, c[0x0][0x380] ;  /* 0x0000e000ff0acb82 */ /* 0x000e180000000a00 */
[----:B----4-:R-:W1:Y:S01]  /*0c60*/  @!P1 LDC.64 R20, c[0x0][0x380] ;  /* 0x0000e000ff149b82 */ /* 0x010e620000000a00 */
[----:B0-----:R-:W-:-:S06]  /*0c70*/  @!P4 IMAD.WIDE R10, R29, 0x4, R10 ;  /* 0x000000041d0ac825 */ /* 0x001fcc00078e020a */
[----:B------:R0:W2:Y:S01]  /*0c80*/  @!P4 LDG.E R11, desc[UR6][R10.64] ;  /* 0x000000060a0bc981 */ /* 0x0000a2000c1e1900 */
[----:B-1----:R-:W-:-:S06]  /*0c90*/  @!P1 IMAD.WIDE R20, R25, 0x4, R20 ;  /* 0x0000000419149825 */ /* 0x002fcc00078e0214 */
[----:B------:R-:W4:Y:S01]  /*0ca0*/  @!P1 LDG.E R21, desc[UR6][R20.64] ;  /* 0x0000000614159981 */ /* 0x000f22000c1e1900 */
[----:B-----5:R-:W-:-:S04]  /*0cb0*/  @!P0 FADD R4, R4, R23 ;  /* 0x0000001704048221 */ /* 0x020fc80000000000 */
[----:B------:R-:W-:-:S04]  /*0cc0*/  @!P2 FADD R4, R4, R15 ;  /* 0x0000000f0404a221 */ /* 0x000fc80000000000 */
[----:B---3--:R-:W-:Y:S01]  /*0cd0*/  @!P3 FADD R4, R4, R19 ;  /* 0x000000130404b221 */ /* 0x008fe20000000000 */
[----:B------:R-:W-:Y:S02]  /*0ce0*/  IADD3 R22, PT, PT, R22, 0x4, RZ ;  /* 0x0000000416167810 */ /* 0x000fe40007ffe0ff */
[C---:B0-----:R-:W-:Y:S02]  /*0cf0*/  IADD3 R10, PT, PT, R5.reuse, R29, R5 ;  /* 0x0000001d050a7210 */ /* 0x041fe40007ffe005 */
[----:B------:R-:W-:Y:S02]  /*0d00*/  PLOP3.LUT P0, PT, PT, PT, PT, 0x8, 0x80 ;  /* 0x000000000080781c */ /* 0x000fe40003f0e170 */
[----:B------:R-:W-:Y:S02]  /*0d10*/  IADD3 R22, PT, PT, R22, 0x4, RZ ;  /* 0x0000000416167810 */ /* 0x000fe40007ffe0ff */
[----:B------:R-:W-:Y:S01]  /*0d20*/  LEA R24, R5, R25, 0x2 ;  /* 0x0000001905187211 */ /* 0x000fe200078e10ff */
[----:B--2---:R-:W-:-:S04]  /*0d30*/  @!P4 FADD R4, R4, R11 ;  /* 0x0000000b0404c221 */ /* 0x004fc80000000000 */
[----:B------:R-:W-:-:S04]  /*0d40*/  @!P5 FADD R4, R4, R13 ;  /* 0x0000000d0404d221 */ /* 0x000fc80000000000 */
[----:B------:R-:W-:Y:S01]  /*0d50*/  @!P6 FADD R4, R4, R17 ;  /* 0x000000110404e221 */ /* 0x000fe20000000000 */
[C---:B------:R-:W-:Y:S01]  /*0d60*/  LEA R17, R5.reuse, R7, 0x2 ;  /* 0x0000000705117211 */ /* 0x040fe200078e10ff */
[C---:B------:R-:W-:Y:S01]  /*0d70*/  IMAD R13, R5.reuse, 0x4, R27 ;  /* 0x00000004050d7824 */ /* 0x040fe200078e021b */
[----:B------:R-:W-:Y:S01]  /*0d80*/  IADD3 R7, PT, PT, R5, R10, R5 ;  /* 0x0000000a05077210 */ /* 0x000fe20007ffe005 */
[----:B----4-:R-:W-:-:S07]  /*0d90*/  @!P1 FADD R4, R4, R21 ;  /* 0x0000001504049221 */ /* 0x010fce0000000000 */
.L_x_6:
[----:B------:R-:W-:-:S13]  /*0da0*/  ISETP.NE.OR P0, PT, R22, RZ, P0 ;  /* 0x000000ff1600720c */ /* 0x000fda0000705670 */
[----:B------:R-:W-:Y:S05]  /*0db0*/  @!P0 BRA `(.L_x_2) ;  /* 0x0000000000708947 */ /* 0x000fea0003800000 */
.L_x_3:
        /* <DEDUP_REMOVED lines=12> */
[----:B--2---:R-:W-:-:S06]  /*0e80*/  @!P2 IMAD.WIDE R10, R17, 0x4, R10 ;  /* 0x00000004110aa825 */ /* 0x004fcc00078e020a */
[----:B------:R-:W2:Y:S01]  /*0e90*/  @!P2 LDG.E R11, desc[UR6][R10.64] ;  /* 0x000000060a0ba981 */ /* 0x000ea2000c1e1900 */
[----:B---3--:R-:W-:-:S06]  /*0ea0*/  @!P3 IMAD.WIDE R14, R24, 0x4, R14 ;  /* 0x00000004180eb825 */ /* 0x008fcc00078e020e */
[----:B------:R-:W3:Y:S01]  /*0eb0*/  @!P3 LDG.E R15, desc[UR6][R14.64] ;  /* 0x000000060e0fb981 */ /* 0x000ee2000c1e1900 */
[----:B------:R-:W-:Y:S01]  /*0ec0*/  VIADD R22, R22, 0x4 ;  /* 0x0000000416167836 */ /* 0x000fe20000000000 */
[C-C-:B------:R-:W-:Y:S01]  /*0ed0*/  IADD3 R12, PT, PT, R5.reuse, R7, R5.reuse ;  /* 0x00000007050c7210 */ /* 0x140fe20007ffe005 */
[C---:B------:R-:W-:Y:S01]  /*0ee0*/  IMAD R24, R5.reuse, 0x4, R24 ;  /* 0x0000000405187824 */ /* 0x040fe200078e0218 */
[C---:B------:R-:W-:Y:S02]  /*0ef0*/  LEA R13, R5.reuse, R13, 0x2 ;  /* 0x0000000d050d7211 */ /* 0x040fe400078e10ff */
[C---:B------:R-:W-:Y:S02]  /*0f00*/  IADD3 R7, PT, PT, R5.reuse, R12, R5 ;  /* 0x0000000c05077210 */ /* 0x040fe40007ffe005 */
[----:B------:R-:W-:Y:S01]  /*0f10*/  LEA R17, R5, R17, 0x2 ;  /* 0x0000001105117211 */ /* 0x000fe200078e10ff */
[----:B----4-:R-:W-:Y:S01]  /*0f20*/  @!P0 FADD R4, R4, R21 ;  /* 0x0000001504048221 */ /* 0x010fe20000000000 */
[----:B------:R-:W-:-:S03]  /*0f30*/  ISETP.NE.AND P0, PT, R22, RZ, PT ;  /* 0x000000ff1600720c */ /* 0x000fc60003f05270 */
[----:B-----5:R-:W-:-:S04]  /*0f40*/  @!P1 FADD R4, R4, R19 ;  /* 0x0000001304049221 */ /* 0x020fc80000000000 */
[----:B--2---:R-:W-:-:S04]  /*0f50*/  @!P2 FADD R4, R4, R11 ;  /* 0x0000000b0404a221 */ /* 0x004fc80000000000 */
[----:B---3--:R-:W-:Y:S02]  /*0f60*/  @!P3 FADD R4, R4, R15 ;  /* 0x0000000f0404b221 */ /* 0x008fe40000000000 */
[----:B------:R-:W-:Y:S05]  /*0f70*/  @P0 BRA `(.L_x_3) ;  /* 0xfffffffc00900947 */ /* 0x000fea000383ffff */
.L_x_2:
[----:B------:R-:W-:-:S13]  /*0f80*/  ISETP.NE.AND P0, PT, R9, RZ, PT ;  /* 0x000000ff0900720c */ /* 0x000fda0003f05270 */
[----:B------:R-:W-:Y:S05]  /*0f90*/  @!P0 BRA `(.L_x_1) ;  /* 0x0000000000288947 */ /* 0x000fea0003800000 */
[----:B------:R-:W-:-:S07]  /*0fa0*/  IADD3 R9, PT, PT, -R9, RZ, RZ ;  /* 0x000000ff09097210 */ /* 0x000fce0007ffe1ff */
.L_x_7:
[----:B------:R-:W-:-:S13]  /*0fb0*/  ISETP.GE.AND P0, PT, R7, R2, PT ;  /* 0x000000020700720c */ /* 0x000fda0003f06270 */
[----:B------:R-:W0:Y:S02]  /*0fc0*/  @!P0 LDC.64 R10, c[0x0][0x380] ;  /* 0x0000e000ff0a8b82 */ /* 0x000e240000000a00 */
[----:B0-----:R-:W-:-:S06]  /*0fd0*/  @!P0 IMAD.WIDE R10, R7, 0x4, R10 ;  /* 0x00000004070a8825 */ /* 0x001fcc00078e020a */
[----:B------:R-:W2:Y:S01]  /*0fe0*/  @!P0 LDG.E R11, desc[UR6][R10.64] ;  /* 0x000000060a0b8981 */ /* 0x000ea2000c1e1900 */
[----:B------:R-:W-:Y:S01]  /*0ff0*/  IADD3 R9, PT, PT, R9, 0x1, RZ ;  /* 0x0000000109097810 */ /* 0x000fe20007ffe0ff */
[----:B------:R-:W-:-:S03]  /*1000*/  IMAD.IADD R7, R5, 0x1, R7 ;  /* 0x0000000105077824 */ /* 0x000fc600078e0207 */
[----:B------:R-:W-:Y:S01]  /*1010*/  ISETP.NE.AND P1, PT, R9, RZ, PT ;  /* 0x000000ff0900720c */ /* 0x000fe20003f25270 */
[----:B--2---:R-:W-:-:S12]  /*1020*/  @!P0 FADD R4, R4, R11 ;  /* 0x0000000b04048221 */ /* 0x004fd80000000000 */
[----:B------:R-:W-:Y:S05]  /*1030*/  @P1 BRA `(.L_x_7) ;  /* 0xfffffffc00dc1947 */ /* 0x000fea000383ffff */
.L_x_1:
[----:B------:R-:W0:Y:S01]  /*1040*/  S2UR UR5, SR_CgaCtaId ;  /* 0x00000000000579c3 */ /* 0x000e220000008800 */
[----:B------:R-:W-:Y:S01]  /*1050*/  UMOV UR4, 0x400 ;  /* 0x0000040000047882 */ /* 0x000fe20000000000 */
[C---:B------:R-:W-:Y:S01]  /*1060*/  IMAD R2, R3.reuse, UR8, R0 ;  /* 0x0000000803027c24 */ /* 0x040fe2000f8e0200 */
[----:B------:R-:W-:Y:S02]  /*1070*/  ISETP.GE.U32.AND P0, PT, R6, 0x2, PT ;  /* 0x000000020600780c */ /* 0x000fe40003f06070 */
[----:B------:R-:W-:Y:S01]  /*1080*/  ISETP.NE.AND P1, PT, R3, RZ, PT ;  /* 0x000000ff0300720c */ /* 0x000fe20003f25270 */
[----:B0-----:R-:W-:-:S06]  /*1090*/  ULEA UR4, UR5, UR4, 0x18 ;  /* 0x0000000405047291 */ /* 0x001fcc000f8ec0ff */
[----:B------:R-:W-:-:S05]  /*10a0*/  LEA R5, R2, UR4, 0x2 ;  /* 0x0000000402057c11 */ /* 0x000fca000f8e10ff */
[----:B------:R0:W-:Y:S01]  /*10b0*/  STS [R5], R4 ;  /* 0x0000000405007388 */ /* 0x0001e20000000800 */
[----:B------:R-:W-:Y:S05]  /*10c0*/  @!P0 BRA `(.L_x_8) ;  /* 0x0000000000308947 */ /* 0x000fea0003800000 */
.L_x_9:
[----:B------:R-:W-:Y:S01]  /*10d0*/  SHF.R.U32.HI R10, RZ, 0x1, R6 ;  /* 0x00000001ff0a7819 */ /* 0x000fe20000011606 */
[----:B------:R-:W-:Y:S03]  /*10e0*/  BAR.SYNC.DEFER_BLOCKING 0x0 ;  /* 0x0000000000007b1d */ /* 0x000fe60000010000 */
[----:B------:R-:W-:-:S13]  /*10f0*/  ISETP.GE.U32.AND P0, PT, R3, R10, PT ;  /* 0x0000000a0300720c */ /* 0x000fda0003f06070 */
[----:B------:R-:W-:-:S05]  /*1100*/  @!P0 IMAD R2, R10, UR8, RZ ;  /* 0x000000080a028c24 */ /* 0x000fca000f8e02ff */
[----:B------:R-:W-:Y:S01]  /*1110*/  @!P0 LEA R2, R2, R5, 0x2 ;  /* 0x0000000502028211 */ /* 0x000fe200078e10ff */
[----:B------:R-:W-:Y:S05]  /*1120*/  @!P0 LDS R7, [R5] ;  /* 0x0000000005078984 */ /* 0x000fea0000000800 */
[----:B------:R-:W0:Y:S02]  /*1130*/  @!P0 LDS R2, [R2] ;  /* 0x0000000002028984 */ /* 0x000e240000000800 */
[----:B0-----:R-:W-:-:S05]  /*1140*/  @!P0 FADD R4, R2, R7 ;  /* 0x0000000702048221 */ /* 0x001fca0000000000 */
[----:B------:R1:W-:Y:S01]  /*1150*/  @!P0 STS [R5], R4 ;  /* 0x0000000405008388 */ /* 0x0003e20000000800 */
[----:B------:R-:W-:Y:S02]  /*1160*/  ISETP.GT.U32.AND P0, PT, R6, 0x3, PT ;  /* 0x000000030600780c */ /* 0x000fe40003f04070 */
[----:B------:R-:W-:-:S11]  /*1170*/  MOV R6, R10 ;  /* 0x0000000a00067202 */ /* 0x000fd60000000f00 */
[----:B-1----:R-:W-:Y:S05]  /*1180*/  @P0 BRA `(.L_x_9) ;  /* 0xfffffffc00d00947 */ /* 0x002fea000383ffff */
.L_x_8:
[----:B------:R-:W-:Y:S05]  /*1190*/  @P1 EXIT ;  /* 0x000000000000194d */ /* 0x000fea0003800000 */
[----:B------:R-:W1:Y:S02]  /*11a0*/  LDCU UR5, c[0x0][0x390] ;  /* 0x00007200ff0577ac */ /* 0x000e640008000800 */
[----:B-1----:R-:W-:-:S09]  /*11b0*/  UISETP.NE.AND UP0, UPT, UR5, URZ, UPT ;  /* 0x000000ff0500728c */ /* 0x002fd2000bf05270 */
[----:B------:R-:W-:Y:S05]  /*11c0*/  BRA.U !UP0, `(.L_x_10) ;  /* 0x0000000108207547 */ /* 0x000fea000b800000 */
[----:B------:R-:W1:Y:S02]  /*11d0*/  LDC.64 R2, c[0x0][0x388] ;  /* 0x0000e200ff027b82 */ /* 0x000e640000000a00 */
[----:B-1----:R-:W-:-:S05]  /*11e0*/  IMAD.WIDE R8, R8, 0x4, R2 ;  /* 0x0000000408087825 */ /* 0x002fca00078e0202 */
[----:B------:R-:W2:Y:S01]  /*11f0*/  LDG.E R3, desc[UR6][R8.64] ;  /* 0x0000000608037981 */ /* 0x000ea2000c1e1900 */
[----:B------:R-:W-:-:S06]  /*1200*/  LEA R0, R0, UR4, 0x2 ;  /* 0x0000000400007c11 */ /* 0x000fcc000f8e10ff */
[----:B------:R-:W2:Y:S02]  /*1210*/  LDS R0, [R0] ;  /* 0x0000000000007984 */ /* 0x000ea40000000800 */
[----:B--2---:R-:W-:-:S05]  /*1220*/  FADD R3, R0, R3 ;  /* 0x0000000300037221 */ /* 0x004fca0000000000 */
[----:B------:R-:W-:Y:S01]  /*1230*/  STG.E desc[UR6][R8.64], R3 ;  /* 0x0000000308007986 */ /* 0x000fe2000c101906 */
[----:B------:R-:W-:Y:S05]  /*1240*/  EXIT ;  /* 0x000000000000794d */ /* 0x000fea0003800000 */
.L_x_10:
[----:B------:R-:W-:Y:S01]  /*1250*/  LEA R0, R0, UR4, 0x2 ;  /* 0x0000000400007c11 */ /* 0x000fe2000f8e10ff */
[----:B------:R-:W1:Y:S04]  /*1260*/  LDC.64 R2, c[0x0][0x388] ;  /* 0x0000e200ff027b82 */ /* 0x000e680000000a00 */
[----:B0-----:R-:W0:Y:S01]  /*1270*/  LDS R5, [R0] ;  /* 0x0000000000057984 */ /* 0x001e220000000800 */
[----:B-1----:R-:W-:-:S05]  /*1280*/  IMAD.WIDE R2, R8, 0x4, R2 ;  /* 0x0000000408027825 */ /* 0x002fca00078e0202 */
[----:B0-----:R-:W-:Y:S01]  /*1290*/  STG.E desc[UR6][R2.64], R5 ;  /* 0x0000000502007986 */ /* 0x001fe2000c101906 */
[----:B------:R-:W-:Y:S05]  /*12a0*/  EXIT ;  /* 0x000000000000794d */ /* 0x000fea0003800000 */
.L_x_11:
        /* <DEDUP_REMOVED lines=13> */
.L_x_13:


//--------------------- .nv.shared._Z4iaddPfS_ii  --------------------------
	.section	.nv.shared._Z4iaddPfS_ii,"aw",@nobits
	.sectionflags	@""
	.align	16
.nv.shared._Z4iaddPfS_ii:
	.zero		1152


//--------------------- .nv.shared.reserved.0     --------------------------
	.section	.nv.shared.reserved.0,"aw",@nobits
	.weak		__nv_reservedSMEM_offset_0_alias
	.size		__nv_reservedSMEM_offset_0_alias, 0, 64
	.other		__nv_reservedSMEM_offset_0_alias,@"STO_CUDA_RESERVED_SHARED STV_DEFAULT"
__nv_reservedSMEM_offset_0_alias:
	.zero		0
	.zero		64


//--------------------- .nv.shared._Z8sum_colsPfS_iii --------------------------
	.section	.nv.shared._Z8sum_colsPfS_iii,"aw",@nobits
	.sectionflags	@""
	.align	16
	.zero		1024


//--------------------- .nv.constant0._Z4iaddPfS_ii --------------------------
	.section	.nv.constant0._Z4iaddPfS_ii,"a",@progbits
	.sectionflags	@""
	.align	4
.nv.constant0._Z4iaddPfS_ii:
	.zero		920


//--------------------- .nv.constant0._Z8sum_colsPfS_iii --------------------------
	.section	.nv.constant0._Z8sum_colsPfS_iii,"a",@progbits
	.sectionflags	@""
	.align	4
.nv.constant0._Z8sum_colsPfS_iii:
	.zero		924


//--------------------- SYMBOLS --------------------------

	.type		.nv.reservedSmem.offset0,@object
	.size		.nv.reservedSmem.offset0,0x4
	.type		.nv.reservedSmem.cap,@object
	.size		.nv.reservedSmem.cap,0x4
